//
// Generated by NVIDIA NVVM Compiler
//
// Compiler Build ID: CL-36424714
// Cuda compilation tools, release 13.0, V13.0.88
// Based on NVVM 20.0.0
//

.version 9.0
.target sm_100
.address_size 64

	// .globl	_Z19searchKeywordKernelPiPcS0_i

.visible .entry _Z19searchKeywordKernelPiPcS0_i(
	.param .u64 .ptr .align 1 _Z19searchKeywordKernelPiPcS0_i_param_0,
	.param .u64 .ptr .align 1 _Z19searchKeywordKernelPiPcS0_i_param_1,
	.param .u64 .ptr .align 1 _Z19searchKeywordKernelPiPcS0_i_param_2,
	.param .u32 _Z19searchKeywordKernelPiPcS0_i_param_3
)
{
	.reg .pred 	%p<5>;
	.reg .b16 	%rs<7>;
	.reg .b32 	%r<9>;
	.reg .b64 	%rd<13>;

	ld.param.u64 	%rd5, [_Z19searchKeywordKernelPiPcS0_i_param_0];
	ld.param.u64 	%rd6, [_Z19searchKeywordKernelPiPcS0_i_param_1];
	ld.param.u64 	%rd7, [_Z19searchKeywordKernelPiPcS0_i_param_2];
	ld.param.u32 	%r4, [_Z19searchKeywordKernelPiPcS0_i_param_3];
	cvta.to.global.u64 	%rd1, %rd7;
	cvta.to.global.u64 	%rd2, %rd6;
	mov.u32 	%r5, %ctaid.x;
	mov.u32 	%r6, %tid.x;
	mul.lo.s32 	%r8, %r5, %r6;
	setp.ge.s32 	%p1, %r8, %r4;
	@%p1 bra 	$L__BB0_5;
	cvt.s64.s32 	%rd8, %r8;
	add.s64 	%rd3, %rd2, %rd8;
	ld.global.u8 	%rs1, [%rd3];
	ld.global.u8 	%rs2, [%rd1];
	setp.ne.s16 	%p2, %rs1, %rs2;
	@%p2 bra 	$L__BB0_5;
	ld.global.u8 	%rs3, [%rd3+1];
	ld.global.u8 	%rs4, [%rd1+1];
	setp.ne.s16 	%p3, %rs3, %rs4;
	@%p3 bra 	$L__BB0_5;
	cvta.to.global.u64 	%rd4, %rd5;
$L__BB0_4:
	add.s32 	%r3, %r8, 1;
	mul.wide.s32 	%rd9, %r8, 4;
	add.s64 	%rd10, %rd4, %rd9;
	mov.b32 	%r7, 1;
	st.global.u32 	[%rd10], %r7;
	cvt.s64.s32 	%rd11, %r3;
	add.s64 	%rd12, %rd2, %rd11;
	ld.global.u8 	%rs5, [%rd12+1];
	ld.global.u8 	%rs6, [%rd1+1];
	setp.eq.s16 	%p4, %rs5, %rs6;
	mov.u32 	%r8, %r3;
	@%p4 bra 	$L__BB0_4;
$L__BB0_5:
	ret;

}


// ===== COMPILED SASS (sm_100) =====

	.target	sm_100

	.elftype	@"ET_EXEC"


//--------------------- .note.nv.tkinfo           --------------------------
	.section	.note.nv.tkinfo,"",@"SHT_NOTE"
	.sectionflags	@"SHF_NOTE_NV_TKINFO"
	.tkinfo
        /*0018*/ 	.word	0x00000002
        /*0030*/ 	.string	""
        /*0030*/ 	.string	"ptxas"
        /*0030*/ 	.string	"Cuda compilation tools, release 13.0, V13.0.88"
        /*0030*/ 	.string	"Build cuda_13.0.r13.0/compiler.36424714_0"
        /*0030*/ 	.string	"-arch sm_100 -m 64 "



//--------------------- .note.nv.cuinfo           --------------------------
	.section	.note.nv.cuinfo,"",@"SHT_NOTE"
	.sectionflags	@"SHF_NOTE_NV_CUINFO"
        /*0018*/ 	.short	0x0002
        /*001a*/ 	.short	0x0064
        /*001c*/ 	.short	0x0082
	.zero		2


//--------------------- .nv.info                  --------------------------
	.section	.nv.info,"",@"SHT_CUDA_INFO"
	.align	4


	//----- nvinfo : EIATTR_REGCOUNT
	.align		4
        /*0000*/ 	.byte	0x04, 0x2f
        /*0002*/ 	.short	(.L_1 - .L_0)
	.align		4
.L_0:
        /*0004*/ 	.word	index@(_Z19searchKeywordKernelPiPcS0_i)
        /*0008*/ 	.word	0x00000010


	//----- nvinfo : EIATTR_FRAME_SIZE
	.align		4
.L_1:
        /*000c*/ 	.byte	0x04, 0x11
        /*000e*/ 	.short	(.L_3 - .L_2)
	.align		4
.L_2:
        /*0010*/ 	.word	index@(_Z19searchKeywordKernelPiPcS0_i)
        /*0014*/ 	.word	0x00000000


	//----- nvinfo : EIATTR_MIN_STACK_SIZE
	.align		4
.L_3:
        /*0018*/ 	.byte	0x04, 0x12
        /*001a*/ 	.short	(.L_5 - .L_4)
	.align		4
.L_4:
        /*001c*/ 	.word	index@(_Z19searchKeywordKernelPiPcS0_i)
        /*0020*/ 	.word	0x00000000
.L_5:


//--------------------- .nv.compat                --------------------------
	.section	.nv.compat,"",@"SHT_CUDA_COMPAT_INFO"
	.align	4
        /*0000*/ 	.byte	0x02, 0x09, 0x00, 0x00, 0x02, 0x02, 0x01, 0x00, 0x02, 0x05, 0x05, 0x00, 0x03, 0x07, 0x01, 0x01
        /*0010*/ 	.byte	0x02, 0x03, 0x00, 0x00, 0x02, 0x06, 0x01, 0x00, 0x04, 0x0b, 0x08, 0x00, 0x09, 0x00, 0x00, 0x00
        /*0020*/ 	.byte	0x00, 0x00, 0x00, 0x00


//--------------------- .nv.info._Z19searchKeywordKernelPiPcS0_i --------------------------
	.section	.nv.info._Z19searchKeywordKernelPiPcS0_i,"",@"SHT_CUDA_INFO"
	.sectionflags	@""
	.align	4


	//----- nvinfo : EIATTR_CUDA_API_VERSION
	.align		4
        /*0000*/ 	.byte	0x04, 0x37
        /*0002*/ 	.short	(.L_7 - .L_6)
.L_6:
        /*0004*/ 	.word	0x00000082


	//----- nvinfo : EIATTR_KPARAM_INFO
	.align		4
.L_7:
        /*0008*/ 	.byte	0x04, 0x17
        /*000a*/ 	.short	(.L_9 - .L_8)
.L_8:
        /*000c*/ 	.word	0x00000000
        /*0010*/ 	.short	0x0003
        /*0012*/ 	.short	0x0018
        /*0014*/ 	.byte	0x00, 0xf0, 0x11, 0x00


	//----- nvinfo : EIATTR_KPARAM_INFO
	.align		4
.L_9:
        /*0018*/ 	.byte	0x04, 0x17
        /*001a*/ 	.short	(.L_11 - .L_10)
.L_10:
        /*001c*/ 	.word	0x00000000
        /*0020*/ 	.short	0x0002
        /*0022*/ 	.short	0x0010
        /*0024*/ 	.byte	0x00, 0xf5, 0x21, 0x00


	//----- nvinfo : EIATTR_KPARAM_INFO
	.align		4
.L_11:
        /*0028*/ 	.byte	0x04, 0x17
        /*002a*/ 	.short	(.L_13 - .L_12)
.L_12:
        /*002c*/ 	.word	0x00000000
        /*0030*/ 	.short	0x0001
        /*0032*/ 	.short	0x0008
        /*0034*/ 	.byte	0x00, 0xf5, 0x21, 0x00


	//----- nvinfo : EIATTR_KPARAM_INFO
	.align		4
.L_13:
        /*0038*/ 	.byte	0x04, 0x17
        /*003a*/ 	.short	(.L_15 - .L_14)
.L_14:
        /*003c*/ 	.word	0x00000000
        /*0040*/ 	.short	0x0000
        /*0042*/ 	.short	0x0000
        /*0044*/ 	.byte	0x00, 0xf5, 0x21, 0x00


	//----- nvinfo : EIATTR_SPARSE_MMA_MASK
	.align		4
.L_15:
        /*0048*/ 	.byte	0x03, 0x50
        /*004a*/ 	.short	0x0000


	//----- nvinfo : EIATTR_MAXREG_COUNT
	.align		4
        /*004c*/ 	.byte	0x03, 0x1b
        /*004e*/ 	.short	0x00ff


	//----- nvinfo : EIATTR_MERCURY_ISA_VERSION
	.align		4
        /*0050*/ 	.byte	0x03, 0x5f
        /*0052*/ 	.short	0x0101


	//----- nvinfo : EIATTR_VRC_CTA_INIT_COUNT
	.align		4
        /*0054*/ 	.byte	0x02, 0x4a
	.zero		1
	.zero		1


	//----- nvinfo : EIATTR_EXIT_INSTR_OFFSETS
	.align		4
        /*0058*/ 	.byte	0x04, 0x1c
        /*005a*/ 	.short	(.L_17 - .L_16)


	//   ....[0]....
.L_16:
        /*005c*/ 	.word	0x00000060


	//   ....[1]....
        /*0060*/ 	.word	0x000000f0


	//   ....[2]....
        /*0064*/ 	.word	0x00000140


	//   ....[3]....
        /*0068*/ 	.word	0x00000200


	//----- nvinfo : EIATTR_CRS_STACK_SIZE
	.align		4
.L_17:
        /*006c*/ 	.byte	0x04, 0x1e
        /*006e*/ 	.short	(.L_19 - .L_18)
.L_18:
        /*0070*/ 	.word	0x00000000


	//----- nvinfo : EIATTR_CBANK_PARAM_SIZE
	.align		4
.L_19:
        /*0074*/ 	.byte	0x03, 0x19
        /*0076*/ 	.short	0x001c


	//----- nvinfo : EIATTR_PARAM_CBANK
	.align		4
        /*0078*/ 	.byte	0x04, 0x0a
        /*007a*/ 	.short	(.L_21 - .L_20)
	.align		4
.L_20:
        /*007c*/ 	.word	index@(.nv.constant0._Z19searchKeywordKernelPiPcS0_i)
        /*0080*/ 	.short	0x0380
        /*0082*/ 	.short	0x001c


	//----- nvinfo : EIATTR_SW_WAR
	.align		4
.L_21:
        /*0084*/ 	.byte	0x04, 0x36
        /*0086*/ 	.short	(.L_23 - .L_22)
.L_22:
        /*0088*/ 	.word	0x00000008
.L_23:


//--------------------- .nv.callgraph             --------------------------
	.section	.nv.callgraph,"",@"SHT_CUDA_CALLGRAPH"
	.align	4
	.sectionentsize	8
	.align		4
        /*0000*/ 	.word	0x00000000
	.align		4
        /*0004*/ 	.word	0xffffffff
	.align		4
        /*0008*/ 	.word	0x00000000
	.align		4
        /*000c*/ 	.word	0xfffffffe
	.align		4
        /*0010*/ 	.word	0x00000000
	.align		4
        /*0014*/ 	.word	0xfffffffd
	.align		4
        /*0018*/ 	.word	0x00000000
	.align		4
        /*001c*/ 	.word	0xfffffffc


//--------------------- .text._Z19searchKeywordKernelPiPcS0_i --------------------------
	.section	.text._Z19searchKeywordKernelPiPcS0_i,"ax",@progbits
	.align	128
        .global         _Z19searchKeywordKernelPiPcS0_i
        .type           _Z19searchKeywordKernelPiPcS0_i,@function
        .size           _Z19searchKeywordKernelPiPcS0_i,(.L_x_2 - _Z19searchKeywordKernelPiPcS0_i)
        .other          _Z19searchKeywordKernelPiPcS0_i,@"STO_CUDA_ENTRY STV_DEFAULT"
_Z19searchKeywordKernelPiPcS0_i:
.text._Z19searchKeywordKernelPiPcS0_i:
[----:B------:R-:W-:Y:S01]  /*0000*/  LDC R1, c[0x0][0x37c] ;  /* 0x0000df00ff017b82 */ /* 0x000fe20000000800 */
[----:B------:R-:W0:Y:S07]  /*0010*/  S2R R0, SR_TID.X ;  /* 0x0000000000007919 */ /* 0x000e2e0000002100 */
[----:B------:R-:W0:Y:S01]  /*0020*/  S2UR UR4, SR_CTAID.X ;  /* 0x00000000000479c3 */ /* 0x000e220000002500 */
[----:B------:R-:W1:Y:S01]  /*0030*/  LDCU UR5, c[0x0][0x398] ;  /* 0x00007300ff0577ac */ /* 0x000e620008000800 */
[----:B0-----:R-:W-:-:S05]  /*0040*/  IMAD R0, R0, UR4, RZ ;  /* 0x0000000400007c24 */ /* 0x001fca000f8e02ff */
[----:B-1----:R-:W-:-:S13]  /*0050*/  ISETP.GE.AND P0, PT, R0, UR5, PT ;  /* 0x0000000500007c0c */ /* 0x002fda000bf06270 */
[----:B------:R-:W-:Y:S05]  /*0060*/  @P0 EXIT ;  /* 0x000000000000094d */ /* 0x000fea0003800000 */
[----:B------:R-:W0:Y:S01]  /*0070*/  LDCU.64 UR6, c[0x0][0x388] ;  /* 0x00007100ff0677ac */ /* 0x000e220008000a00 */
[----:B------:R-:W1:Y:S01]  /*0080*/  LDC.64 R2, c[0x0][0x390] ;  /* 0x0000e400ff027b82 */ /* 0x000e620000000a00 */
[----:B------:R-:W1:Y:S01]  /*0090*/  LDCU.64 UR4, c[0x0][0x358] ;  /* 0x00006b00ff0477ac */ /* 0x000e620008000a00 */
[----:B0-----:R-:W-:-:S04]  /*00a0*/  IADD3 R4, P0, PT, R0, UR6, RZ ;  /* 0x0000000600047c10 */ /* 0x001fc8000ff1e0ff */
[----:B------:R-:W-:Y:S01]  /*00b0*/  LEA.HI.X.SX32 R5, R0, UR7, 0x1, P0 ;  /* 0x0000000700057c11 */ /* 0x000fe200080f0eff */
[----:B-1----:R-:W2:Y:S04]  /*00c0*/  LDG.E.U8 R7, desc[UR4][R2.64] ;  /* 0x0000000402077981 */ /* 0x002ea8000c1e1100 */
[----:B------:R-:W2:Y:S02]  /*00d0*/  LDG.E.U8 R6, desc[UR4][R4.64] ;  /* 0x0000000404067981 */ /* 0x000ea4000c1e1100 */
[----:B--2---:R-:W-:-:S13]  /*00e0*/  ISETP.NE.AND P0, PT, R6, R7, PT ;  /* 0x000000070600720c */ /* 0x004fda0003f05270 */
[----:B------:R-:W-:Y:S05]  /*00f0*/  @P0 EXIT ;  /* 0x000000000000094d */ /* 0x000fea0003800000 */
[----:B------:R-:W2:Y:S01]  /*0100*/  LDG.E.U8 R4, desc[UR4][R4.64+0x1] ;  /* 0x0000010404047981 */ /* 0x000ea2000c1e1100 */
[----:B------:R-:W0:Y:S03]  /*0110*/  LDC.64 R8, c[0x0][0x380] ;  /* 0x0000e000ff087b82 */ /* 0x000e260000000a00 */
[----:B------:R-:W2:Y:S02]  /*0120*/  LDG.E.U8 R7, desc[UR4][R2.64+0x1] ;  /* 0x0000010402077981 */ /* 0x000ea4000c1e1100 */
[----:B--2---:R-:W-:-:S13]  /*0130*/  ISETP.NE.AND P0, PT, R4, R7, PT ;  /* 0x000000070400720c */ /* 0x004fda0003f05270 */
[----:B0-----:R-:W-:Y:S05]  /*0140*/  @P0 EXIT ;  /* 0x000000000000094d */ /* 0x001fea0003800000 */
.L_x_0:
[C---:B------:R-:W-:Y:S02]  /*0150*/  VIADD R10, R0.reuse, 0x1 ;  /* 0x00000001000a7836 */ /* 0x040fe40000000000 */
[----:B------:R-:W-:-:S03]  /*0160*/  IMAD.WIDE R4, R0, 0x4, R8 ;  /* 0x0000000400047825 */ /* 0x000fc600078e0208 */
[----:B------:R-:W-:Y:S01]  /*0170*/  IADD3 R6, P0, PT, R10, UR6, RZ ;  /* 0x000000060a067c10 */ /* 0x000fe2000ff1e0ff */
[----:B------:R-:W-:-:S03]  /*0180*/  IMAD.MOV.U32 R13, RZ, RZ, 0x1 ;  /* 0x00000001ff0d7424 */ /* 0x000fc600078e00ff */
[----:B------:R-:W-:Y:S02]  /*0190*/  LEA.HI.X.SX32 R7, R10, UR7, 0x1, P0 ;  /* 0x000000070a077c11 */ /* 0x000fe400080f0eff */
[----:B------:R0:W-:Y:S04]  /*01a0*/  STG.E desc[UR4][R4.64], R13 ;  /* 0x0000000d04007986 */ /* 0x0001e8000c101904 */
[----:B------:R-:W2:Y:S04]  /*01b0*/  LDG.E.U8 R11, desc[UR4][R2.64+0x1] ;  /* 0x00000104020b7981 */ /* 0x000ea8000c1e1100 */
[----:B------:R-:W2:Y:S01]  /*01c0*/  LDG.E.U8 R6, desc[UR4][R6.64+0x1] ;  /* 0x0000010406067981 */ /* 0x000ea2000c1e1100 */
[----:B------:R-:W-:Y:S01]  /*01d0*/  IMAD.MOV.U32 R0, RZ, RZ, R10 ;  /* 0x000000ffff007224 */ /* 0x000fe200078e000a */
[----:B--2---:R-:W-:-:S13]  /*01e0*/  ISETP.NE.AND P0, PT, R6, R11, PT ;  /* 0x0000000b0600720c */ /* 0x004fda0003f05270 */
[----:B0-----:R-:W-:Y:S05]  /*01f0*/  @!P0 BRA `(.L_x_0) ;  /* 0xfffffffc00d48947 */ /* 0x001fea000383ffff */
[----:B------:R-:W-:Y:S05]  /*0200*/  EXIT ;  /* 0x000000000000794d */ /* 0x000fea0003800000 */
.L_x_1:
[----:B------:R-:W-:-:S00]  /*0210*/  BRA `(.L_x_1) ;  /* 0xfffffffc00fc7947 */ /* 0x000fc0000383ffff */
[----:B------:R-:W-:-:S00]  /*0220*/  NOP ;  /* 0x0000000000007918 */ /* 0x000fc00000000000 */
        /* <DEDUP_REMOVED lines=13> */
.L_x_2:


//--------------------- .nv.shared.reserved.0     --------------------------
	.section	.nv.shared.reserved.0,"aw",@nobits
	.weak		__nv_reservedSMEM_offset_0_alias
	.size		__nv_reservedSMEM_offset_0_alias, 0, 64
	.other		__nv_reservedSMEM_offset_0_alias,@"STO_CUDA_RESERVED_SHARED STV_DEFAULT"
__nv_reservedSMEM_offset_0_alias:
	.zero		0
	.zero		64


//--------------------- .nv.constant0._Z19searchKeywordKernelPiPcS0_i --------------------------
	.section	.nv.constant0._Z19searchKeywordKernelPiPcS0_i,"a",@progbits
	.sectionflags	@""
	.align	4
.nv.constant0._Z19searchKeywordKernelPiPcS0_i:
	.zero		924


//--------------------- SYMBOLS --------------------------

	.type		.nv.reservedSmem.offset0,@object
	.size		.nv.reservedSmem.offset0,0x4
